//
// Generated by NVIDIA NVVM Compiler
//
// Compiler Build ID: CL-36424714
// Cuda compilation tools, release 13.0, V13.0.88
// Based on NVVM 20.0.0
//

.version 9.0
.target sm_100
.address_size 64

	// .globl	_Z6vecAddPiS_S_i

.visible .entry _Z6vecAddPiS_S_i(
	.param .u64 .ptr .align 1 _Z6vecAddPiS_S_i_param_0,
	.param .u64 .ptr .align 1 _Z6vecAddPiS_S_i_param_1,
	.param .u64 .ptr .align 1 _Z6vecAddPiS_S_i_param_2,
	.param .u32 _Z6vecAddPiS_S_i_param_3
)
{
	.reg .pred 	%p<2>;
	.reg .b32 	%r<13>;
	.reg .b64 	%rd<13>;

	ld.param.u64 	%rd2, [_Z6vecAddPiS_S_i_param_0];
	ld.param.u64 	%rd3, [_Z6vecAddPiS_S_i_param_1];
	ld.param.u64 	%rd4, [_Z6vecAddPiS_S_i_param_2];
	ld.param.u32 	%r1, [_Z6vecAddPiS_S_i_param_3];
	mov.u32 	%r2, %ctaid.y;
	mov.u32 	%r3, %nctaid.x;
	mov.u32 	%r4, %ntid.x;
	mov.u32 	%r5, %ctaid.x;
	mov.u32 	%r6, %tid.x;
	mad.lo.s32 	%r7, %r2, %r3, %r5;
	mad.lo.s32 	%r8, %r7, %r4, %r6;
	cvt.u64.u32 	%rd1, %r8;
	shl.b32 	%r9, %r1, 20;
	cvt.s64.s32 	%rd5, %r9;
	setp.ge.s64 	%p1, %rd1, %rd5;
	@%p1 bra 	$L__BB0_2;
	cvta.to.global.u64 	%rd6, %rd2;
	cvta.to.global.u64 	%rd7, %rd3;
	cvta.to.global.u64 	%rd8, %rd4;
	shl.b64 	%rd9, %rd1, 2;
	add.s64 	%rd10, %rd6, %rd9;
	ld.global.u32 	%r10, [%rd10];
	add.s64 	%rd11, %rd7, %rd9;
	ld.global.u32 	%r11, [%rd11];
	add.s32 	%r12, %r11, %r10;
	add.s64 	%rd12, %rd8, %rd9;
	st.global.u32 	[%rd12], %r12;
$L__BB0_2:
	ret;

}


// ===== COMPILED SASS (sm_100) =====

	.target	sm_100

	.elftype	@"ET_EXEC"


//--------------------- .note.nv.tkinfo           --------------------------
	.section	.note.nv.tkinfo,"",@"SHT_NOTE"
	.sectionflags	@"SHF_NOTE_NV_TKINFO"
	.tkinfo
        /*0018*/ 	.word	0x00000002
        /*0030*/ 	.string	""
        /*0030*/ 	.string	"ptxas"
        /*0030*/ 	.string	"Cuda compilation tools, release 13.0, V13.0.88"
        /*0030*/ 	.string	"Build cuda_13.0.r13.0/compiler.36424714_0"
        /*0030*/ 	.string	"-arch sm_100 -m 64 "



//--------------------- .note.nv.cuinfo           --------------------------
	.section	.note.nv.cuinfo,"",@"SHT_NOTE"
	.sectionflags	@"SHF_NOTE_NV_CUINFO"
        /*0018*/ 	.short	0x0002
        /*001a*/ 	.short	0x0064
        /*001c*/ 	.short	0x0082
	.zero		2


//--------------------- .nv.info                  --------------------------
	.section	.nv.info,"",@"SHT_CUDA_INFO"
	.align	4


	//----- nvinfo : EIATTR_REGCOUNT
	.align		4
        /*0000*/ 	.byte	0x04, 0x2f
        /*0002*/ 	.short	(.L_1 - .L_0)
	.align		4
.L_0:
        /*0004*/ 	.word	index@(_Z6vecAddPiS_S_i)
        /*0008*/ 	.word	0x0000000c


	//----- nvinfo : EIATTR_FRAME_SIZE
	.align		4
.L_1:
        /*000c*/ 	.byte	0x04, 0x11
        /*000e*/ 	.short	(.L_3 - .L_2)
	.align		4
.L_2:
        /*0010*/ 	.word	index@(_Z6vecAddPiS_S_i)
        /*0014*/ 	.word	0x00000000


	//----- nvinfo : EIATTR_MIN_STACK_SIZE
	.align		4
.L_3:
        /*0018*/ 	.byte	0x04, 0x12
        /*001a*/ 	.short	(.L_5 - .L_4)
	.align		4
.L_4:
        /*001c*/ 	.word	index@(_Z6vecAddPiS_S_i)
        /*0020*/ 	.word	0x00000000
.L_5:


//--------------------- .nv.compat                --------------------------
	.section	.nv.compat,"",@"SHT_CUDA_COMPAT_INFO"
	.align	4
        /*0000*/ 	.byte	0x02, 0x09, 0x00, 0x00, 0x02, 0x02, 0x01, 0x00, 0x02, 0x05, 0x05, 0x00, 0x03, 0x07, 0x01, 0x01
        /*0010*/ 	.byte	0x02, 0x03, 0x00, 0x00, 0x02, 0x06, 0x01, 0x00, 0x04, 0x0b, 0x08, 0x00, 0x09, 0x00, 0x00, 0x00
        /*0020*/ 	.byte	0x00, 0x00, 0x00, 0x00


//--------------------- .nv.info._Z6vecAddPiS_S_i --------------------------
	.section	.nv.info._Z6vecAddPiS_S_i,"",@"SHT_CUDA_INFO"
	.sectionflags	@""
	.align	4


	//----- nvinfo : EIATTR_CUDA_API_VERSION
	.align		4
        /*0000*/ 	.byte	0x04, 0x37
        /*0002*/ 	.short	(.L_7 - .L_6)
.L_6:
        /*0004*/ 	.word	0x00000082


	//----- nvinfo : EIATTR_KPARAM_INFO
	.align		4
.L_7:
        /*0008*/ 	.byte	0x04, 0x17
        /*000a*/ 	.short	(.L_9 - .L_8)
.L_8:
        /*000c*/ 	.word	0x00000000
        /*0010*/ 	.short	0x0003
        /*0012*/ 	.short	0x0018
        /*0014*/ 	.byte	0x00, 0xf0, 0x11, 0x00


	//----- nvinfo : EIATTR_KPARAM_INFO
	.align		4
.L_9:
        /*0018*/ 	.byte	0x04, 0x17
        /*001a*/ 	.short	(.L_11 - .L_10)
.L_10:
        /*001c*/ 	.word	0x00000000
        /*0020*/ 	.short	0x0002
        /*0022*/ 	.short	0x0010
        /*0024*/ 	.byte	0x00, 0xf5, 0x21, 0x00


	//----- nvinfo : EIATTR_KPARAM_INFO
	.align		4
.L_11:
        /*0028*/ 	.byte	0x04, 0x17
        /*002a*/ 	.short	(.L_13 - .L_12)
.L_12:
        /*002c*/ 	.word	0x00000000
        /*0030*/ 	.short	0x0001
        /*0032*/ 	.short	0x0008
        /*0034*/ 	.byte	0x00, 0xf5, 0x21, 0x00


	//----- nvinfo : EIATTR_KPARAM_INFO
	.align		4
.L_13:
        /*0038*/ 	.byte	0x04, 0x17
        /*003a*/ 	.short	(.L_15 - .L_14)
.L_14:
        /*003c*/ 	.word	0x00000000
        /*0040*/ 	.short	0x0000
        /*0042*/ 	.short	0x0000
        /*0044*/ 	.byte	0x00, 0xf5, 0x21, 0x00


	//----- nvinfo : EIATTR_SPARSE_MMA_MASK
	.align		4
.L_15:
        /*0048*/ 	.byte	0x03, 0x50
        /*004a*/ 	.short	0x0000


	//----- nvinfo : EIATTR_MAXREG_COUNT
	.align		4
        /*004c*/ 	.byte	0x03, 0x1b
        /*004e*/ 	.short	0x00ff


	//----- nvinfo : EIATTR_MERCURY_ISA_VERSION
	.align		4
        /*0050*/ 	.byte	0x03, 0x5f
        /*0052*/ 	.short	0x0101


	//----- nvinfo : EIATTR_VRC_CTA_INIT_COUNT
	.align		4
        /*0054*/ 	.byte	0x02, 0x4a
	.zero		1
	.zero		1


	//----- nvinfo : EIATTR_EXIT_INSTR_OFFSETS
	.align		4
        /*0058*/ 	.byte	0x04, 0x1c
        /*005a*/ 	.short	(.L_17 - .L_16)


	//   ....[0]....
.L_16:
        /*005c*/ 	.word	0x000000d0


	//   ....[1]....
        /*0060*/ 	.word	0x000001d0


	//----- nvinfo : EIATTR_CBANK_PARAM_SIZE
	.align		4
.L_17:
        /*0064*/ 	.byte	0x03, 0x19
        /*0066*/ 	.short	0x001c


	//----- nvinfo : EIATTR_PARAM_CBANK
	.align		4
        /*0068*/ 	.byte	0x04, 0x0a
        /*006a*/ 	.short	(.L_19 - .L_18)
	.align		4
.L_18:
        /*006c*/ 	.word	index@(.nv.constant0._Z6vecAddPiS_S_i)
        /*0070*/ 	.short	0x0380
        /*0072*/ 	.short	0x001c


	//----- nvinfo : EIATTR_SW_WAR
	.align		4
.L_19:
        /*0074*/ 	.byte	0x04, 0x36
        /*0076*/ 	.short	(.L_21 - .L_20)
.L_20:
        /*0078*/ 	.word	0x00000008
.L_21:


//--------------------- .nv.callgraph             --------------------------
	.section	.nv.callgraph,"",@"SHT_CUDA_CALLGRAPH"
	.align	4
	.sectionentsize	8
	.align		4
        /*0000*/ 	.word	0x00000000
	.align		4
        /*0004*/ 	.word	0xffffffff
	.align		4
        /*0008*/ 	.word	0x00000000
	.align		4
        /*000c*/ 	.word	0xfffffffe
	.align		4
        /*0010*/ 	.word	0x00000000
	.align		4
        /*0014*/ 	.word	0xfffffffd
	.align		4
        /*0018*/ 	.word	0x00000000
	.align		4
        /*001c*/ 	.word	0xfffffffc


//--------------------- .text._Z6vecAddPiS_S_i    --------------------------
	.section	.text._Z6vecAddPiS_S_i,"ax",@progbits
	.align	128
        .global         _Z6vecAddPiS_S_i
        .type           _Z6vecAddPiS_S_i,@function
        .size           _Z6vecAddPiS_S_i,(.L_x_1 - _Z6vecAddPiS_S_i)
        .other          _Z6vecAddPiS_S_i,@"STO_CUDA_ENTRY STV_DEFAULT"
_Z6vecAddPiS_S_i:
.text._Z6vecAddPiS_S_i:
[----:B------:R-:W-:Y:S01]  /*0000*/  LDC R1, c[0x0][0x37c] ;  /* 0x0000df00ff017b82 */ /* 0x000fe20000000800 */
[----:B------:R-:W0:Y:S07]  /*0010*/  S2R R3, SR_TID.X ;  /* 0x0000000000037919 */ /* 0x000e2e0000002100 */
[----:B------:R-:W-:Y:S01]  /*0020*/  S2UR UR4, SR_CTAID.Y ;  /* 0x00000000000479c3 */ /* 0x000fe20000002600 */
[----:B------:R-:W1:Y:S01]  /*0030*/  LDCU UR5, c[0x0][0x370] ;  /* 0x00006e00ff0577ac */ /* 0x000e620008000800 */
[----:B------:R-:W2:Y:S06]  /*0040*/  LDCU UR7, c[0x0][0x398] ;  /* 0x00007300ff0777ac */ /* 0x000eac0008000800 */
[----:B------:R-:W1:Y:S08]  /*0050*/  S2UR UR6, SR_CTAID.X ;  /* 0x00000000000679c3 */ /* 0x000e700000002500 */
[----:B------:R-:W0:Y:S01]  /*0060*/  LDC R0, c[0x0][0x360] ;  /* 0x0000d800ff007b82 */ /* 0x000e220000000800 */
[----:B-1----:R-:W-:-:S02]  /*0070*/  UIMAD UR4, UR4, UR5, UR6 ;  /* 0x00000005040472a4 */ /* 0x002fc4000f8e0206 */
[----:B--2---:R-:W-:-:S04]  /*0080*/  USHF.L.U32 UR5, UR7, 0x14, URZ ;  /* 0x0000001407057899 */ /* 0x004fc800080006ff */
[----:B0-----:R-:W-:Y:S01]  /*0090*/  IMAD R0, R0, UR4, R3 ;  /* 0x0000000400007c24 */ /* 0x001fe2000f8e0203 */
[----:B------:R-:W-:-:S04]  /*00a0*/  USHF.R.S32.HI UR4, URZ, 0x1f, UR5 ;  /* 0x0000001fff047899 */ /* 0x000fc80008011405 */
[----:B------:R-:W-:-:S04]  /*00b0*/  ISETP.GE.U32.AND P0, PT, R0, UR5, PT ;  /* 0x0000000500007c0c */ /* 0x000fc8000bf06070 */
[----:B------:R-:W-:-:S13]  /*00c0*/  ISETP.GE.AND.EX P0, PT, RZ, UR4, PT, P0 ;  /* 0x00000004ff007c0c */ /* 0x000fda000bf06300 */
[----:B------:R-:W-:Y:S05]  /*00d0*/  @P0 EXIT ;  /* 0x000000000000094d */ /* 0x000fea0003800000 */
[----:B------:R-:W0:Y:S01]  /*00e0*/  LDCU.128 UR8, c[0x0][0x380] ;  /* 0x00007000ff0877ac */ /* 0x000e220008000c00 */
[----:B------:R-:W-:Y:S01]  /*00f0*/  IMAD.SHL.U32 R6, R0, 0x4, RZ ;  /* 0x0000000400067824 */ /* 0x000fe200078e00ff */
[----:B------:R-:W-:Y:S01]  /*0100*/  SHF.R.U32.HI R0, RZ, 0x1e, R0 ;  /* 0x0000001eff007819 */ /* 0x000fe20000011600 */
[----:B------:R-:W1:Y:S01]  /*0110*/  LDCU.64 UR4, c[0x0][0x358] ;  /* 0x00006b00ff0477ac */ /* 0x000e620008000a00 */
[----:B------:R-:W2:Y:S02]  /*0120*/  LDCU.64 UR6, c[0x0][0x390] ;  /* 0x00007200ff0677ac */ /* 0x000ea40008000a00 */
[C---:B0-----:R-:W-:Y:S02]  /*0130*/  IADD3 R4, P1, PT, R6.reuse, UR10, RZ ;  /* 0x0000000a06047c10 */ /* 0x041fe4000ff3e0ff */
[----:B------:R-:W-:Y:S02]  /*0140*/  IADD3 R2, P0, PT, R6, UR8, RZ ;  /* 0x0000000806027c10 */ /* 0x000fe4000ff1e0ff */
[----:B------:R-:W-:-:S02]  /*0150*/  IADD3.X R5, PT, PT, R0, UR11, RZ, P1, !PT ;  /* 0x0000000b00057c10 */ /* 0x000fc40008ffe4ff */
[----:B------:R-:W-:-:S04]  /*0160*/  IADD3.X R3, PT, PT, R0, UR9, RZ, P0, !PT ;  /* 0x0000000900037c10 */ /* 0x000fc800087fe4ff */
[----:B-1----:R-:W3:Y:S04]  /*0170*/  LDG.E R5, desc[UR4][R4.64] ;  /* 0x0000000404057981 */ /* 0x002ee8000c1e1900 */
[----:B------:R-:W3:Y:S01]  /*0180*/  LDG.E R2, desc[UR4][R2.64] ;  /* 0x0000000402027981 */ /* 0x000ee2000c1e1900 */
[----:B--2---:R-:W-:-:S04]  /*0190*/  IADD3 R6, P0, PT, R6, UR6, RZ ;  /* 0x0000000606067c10 */ /* 0x004fc8000ff1e0ff */
[----:B------:R-:W-:Y:S01]  /*01a0*/  IADD3.X R7, PT, PT, R0, UR7, RZ, P0, !PT ;  /* 0x0000000700077c10 */ /* 0x000fe200087fe4ff */
[----:B---3--:R-:W-:-:S05]  /*01b0*/  IMAD.IADD R9, R2, 0x1, R5 ;  /* 0x0000000102097824 */ /* 0x008fca00078e0205 */
[----:B------:R-:W-:Y:S01]  /*01c0*/  STG.E desc[UR4][R6.64], R9 ;  /* 0x0000000906007986 */ /* 0x000fe2000c101904 */
[----:B------:R-:W-:Y:S05]  /*01d0*/  EXIT ;  /* 0x000000000000794d */ /* 0x000fea0003800000 */
.L_x_0:
[----:B------:R-:W-:-:S00]  /*01e0*/  BRA `(.L_x_0) ;  /* 0xfffffffc00fc7947 */ /* 0x000fc0000383ffff */
[----:B------:R-:W-:-:S00]  /*01f0*/  NOP ;  /* 0x0000000000007918 */ /* 0x000fc00000000000 */
        /* <DEDUP_REMOVED lines=8> */
.L_x_1:


//--------------------- .nv.shared.reserved.0     --------------------------
	.section	.nv.shared.reserved.0,"aw",@nobits
	.weak		__nv_reservedSMEM_offset_0_alias
	.size		__nv_reservedSMEM_offset_0_alias, 0, 64
	.other		__nv_reservedSMEM_offset_0_alias,@"STO_CUDA_RESERVED_SHARED STV_DEFAULT"
__nv_reservedSMEM_offset_0_alias:
	.zero		0
	.zero		64


//--------------------- .nv.constant0._Z6vecAddPiS_S_i --------------------------
	.section	.nv.constant0._Z6vecAddPiS_S_i,"a",@progbits
	.sectionflags	@""
	.align	4
.nv.constant0._Z6vecAddPiS_S_i:
	.zero		924


//--------------------- SYMBOLS --------------------------

	.type		.nv.reservedSmem.offset0,@object
	.size		.nv.reservedSmem.offset0,0x4
